//
// Generated by NVIDIA NVVM Compiler
//
// Compiler Build ID: CL-36424714
// Cuda compilation tools, release 13.0, V13.0.88
// Based on NVVM 20.0.0
//

.version 9.0
.target sm_100
.address_size 64

	// .globl	_Z10gpu_matrixPiS_S_iii
.global .attribute(.managed) .align 4 .b8 a[2000000];
.global .attribute(.managed) .align 4 .b8 b[2000000];
.global .attribute(.managed) .align 4 .b8 c_gpu[4000000];
.global .attribute(.managed) .align 4 .b8 c_cpu[4000000];
// _ZZ10gpu_matrixPiS_S_iiiE5sub_a has been demoted
// _ZZ10gpu_matrixPiS_S_iiiE5sub_b has been demoted

.visible .entry _Z10gpu_matrixPiS_S_iii(
	.param .u64 .ptr .align 1 _Z10gpu_matrixPiS_S_iii_param_0,
	.param .u64 .ptr .align 1 _Z10gpu_matrixPiS_S_iii_param_1,
	.param .u64 .ptr .align 1 _Z10gpu_matrixPiS_S_iii_param_2,
	.param .u32 _Z10gpu_matrixPiS_S_iii_param_3,
	.param .u32 _Z10gpu_matrixPiS_S_iii_param_4,
	.param .u32 _Z10gpu_matrixPiS_S_iii_param_5
)
{
	.reg .pred 	%p<12>;
	.reg .b32 	%r<106>;
	.reg .b64 	%rd<13>;
	// demoted variable
	.shared .align 4 .b8 _ZZ10gpu_matrixPiS_S_iiiE5sub_a[1024];
	// demoted variable
	.shared .align 4 .b8 _ZZ10gpu_matrixPiS_S_iiiE5sub_b[1024];
	ld.param.u64 	%rd4, [_Z10gpu_matrixPiS_S_iii_param_0];
	ld.param.u64 	%rd5, [_Z10gpu_matrixPiS_S_iii_param_1];
	ld.param.u64 	%rd6, [_Z10gpu_matrixPiS_S_iii_param_2];
	ld.param.u32 	%r30, [_Z10gpu_matrixPiS_S_iii_param_3];
	ld.param.u32 	%r31, [_Z10gpu_matrixPiS_S_iii_param_4];
	ld.param.u32 	%r32, [_Z10gpu_matrixPiS_S_iii_param_5];
	mov.u32 	%r34, %ctaid.x;
	mov.u32 	%r35, %ntid.x;
	mov.u32 	%r98, %tid.x;
	mad.lo.s32 	%r2, %r34, %r35, %r98;
	mov.u32 	%r36, %ctaid.y;
	mov.u32 	%r37, %ntid.y;
	mov.u32 	%r100, %tid.y;
	mad.lo.s32 	%r4, %r36, %r37, %r100;
	setp.lt.s32 	%p1, %r31, -15;
	mov.b32 	%r105, 0;
	@%p1 bra 	$L__BB0_7;
	shr.s32 	%r39, %r31, 31;
	shr.u32 	%r40, %r39, 28;
	add.s32 	%r41, %r31, %r40;
	shr.s32 	%r42, %r41, 4;
	neg.s32 	%r101, %r42;
	shl.b32 	%r43, %r100, 6;
	mov.u32 	%r44, _ZZ10gpu_matrixPiS_S_iiiE5sub_a;
	add.s32 	%r5, %r44, %r43;
	shl.b32 	%r45, %r98, 2;
	add.s32 	%r6, %r5, %r45;
	mov.u32 	%r46, _ZZ10gpu_matrixPiS_S_iiiE5sub_b;
	add.s32 	%r8, %r46, %r45;
	add.s32 	%r7, %r8, %r43;
	mad.lo.s32 	%r99, %r100, %r32, %r2;
	shl.b32 	%r11, %r32, 4;
	mad.lo.s32 	%r97, %r31, %r4, %r98;
	cvta.to.global.u64 	%rd1, %rd4;
	cvta.to.global.u64 	%rd2, %rd5;
	mov.b32 	%r105, 0;
$L__BB0_2:
	setp.ge.s32 	%p2, %r4, %r30;
	mul.wide.s32 	%rd7, %r97, 4;
	add.s64 	%rd3, %rd1, %rd7;
	setp.ge.s32 	%p3, %r98, %r31;
	or.pred  	%p4, %p3, %p2;
	mov.b32 	%r103, 0;
	@%p4 bra 	$L__BB0_4;
	ld.global.u32 	%r103, [%rd3];
$L__BB0_4:
	setp.ge.s32 	%p5, %r2, %r32;
	st.shared.u32 	[%r6], %r103;
	setp.ge.s32 	%p6, %r100, %r31;
	or.pred  	%p7, %p5, %p6;
	mov.b32 	%r104, 0;
	@%p7 bra 	$L__BB0_6;
	mul.wide.s32 	%rd8, %r99, 4;
	add.s64 	%rd9, %rd2, %rd8;
	ld.global.u32 	%r104, [%rd9];
$L__BB0_6:
	st.shared.u32 	[%r7], %r104;
	bar.sync 	0;
	ld.shared.u32 	%r49, [%r5];
	ld.shared.u32 	%r50, [%r8];
	mad.lo.s32 	%r51, %r50, %r49, %r105;
	ld.shared.u32 	%r52, [%r5+4];
	ld.shared.u32 	%r53, [%r8+64];
	mad.lo.s32 	%r54, %r53, %r52, %r51;
	ld.shared.u32 	%r55, [%r5+8];
	ld.shared.u32 	%r56, [%r8+128];
	mad.lo.s32 	%r57, %r56, %r55, %r54;
	ld.shared.u32 	%r58, [%r5+12];
	ld.shared.u32 	%r59, [%r8+192];
	mad.lo.s32 	%r60, %r59, %r58, %r57;
	ld.shared.u32 	%r61, [%r5+16];
	ld.shared.u32 	%r62, [%r8+256];
	mad.lo.s32 	%r63, %r62, %r61, %r60;
	ld.shared.u32 	%r64, [%r5+20];
	ld.shared.u32 	%r65, [%r8+320];
	mad.lo.s32 	%r66, %r65, %r64, %r63;
	ld.shared.u32 	%r67, [%r5+24];
	ld.shared.u32 	%r68, [%r8+384];
	mad.lo.s32 	%r69, %r68, %r67, %r66;
	ld.shared.u32 	%r70, [%r5+28];
	ld.shared.u32 	%r71, [%r8+448];
	mad.lo.s32 	%r72, %r71, %r70, %r69;
	ld.shared.u32 	%r73, [%r5+32];
	ld.shared.u32 	%r74, [%r8+512];
	mad.lo.s32 	%r75, %r74, %r73, %r72;
	ld.shared.u32 	%r76, [%r5+36];
	ld.shared.u32 	%r77, [%r8+576];
	mad.lo.s32 	%r78, %r77, %r76, %r75;
	ld.shared.u32 	%r79, [%r5+40];
	ld.shared.u32 	%r80, [%r8+640];
	mad.lo.s32 	%r81, %r80, %r79, %r78;
	ld.shared.u32 	%r82, [%r5+44];
	ld.shared.u32 	%r83, [%r8+704];
	mad.lo.s32 	%r84, %r83, %r82, %r81;
	ld.shared.u32 	%r85, [%r5+48];
	ld.shared.u32 	%r86, [%r8+768];
	mad.lo.s32 	%r87, %r86, %r85, %r84;
	ld.shared.u32 	%r88, [%r5+52];
	ld.shared.u32 	%r89, [%r8+832];
	mad.lo.s32 	%r90, %r89, %r88, %r87;
	ld.shared.u32 	%r91, [%r5+56];
	ld.shared.u32 	%r92, [%r8+896];
	mad.lo.s32 	%r93, %r92, %r91, %r90;
	ld.shared.u32 	%r94, [%r5+60];
	ld.shared.u32 	%r95, [%r8+960];
	mad.lo.s32 	%r105, %r95, %r94, %r93;
	bar.sync 	0;
	add.s32 	%r101, %r101, 1;
	add.s32 	%r100, %r100, 16;
	add.s32 	%r99, %r99, %r11;
	add.s32 	%r98, %r98, 16;
	add.s32 	%r97, %r97, 16;
	setp.ne.s32 	%p8, %r101, 1;
	@%p8 bra 	$L__BB0_2;
$L__BB0_7:
	setp.ge.s32 	%p9, %r2, %r32;
	setp.ge.s32 	%p10, %r4, %r30;
	or.pred  	%p11, %p9, %p10;
	@%p11 bra 	$L__BB0_9;
	mad.lo.s32 	%r96, %r32, %r4, %r2;
	cvta.to.global.u64 	%rd10, %rd6;
	mul.wide.s32 	%rd11, %r96, 4;
	add.s64 	%rd12, %rd10, %rd11;
	st.global.u32 	[%rd12], %r105;
$L__BB0_9:
	ret;

}


// ===== COMPILED SASS (sm_100) =====

	.target	sm_100

	.elftype	@"ET_EXEC"


//--------------------- .note.nv.tkinfo           --------------------------
	.section	.note.nv.tkinfo,"",@"SHT_NOTE"
	.sectionflags	@"SHF_NOTE_NV_TKINFO"
	.tkinfo
        /*0018*/ 	.word	0x00000002
        /*0030*/ 	.string	""
        /*0030*/ 	.string	"ptxas"
        /*0030*/ 	.string	"Cuda compilation tools, release 13.0, V13.0.88"
        /*0030*/ 	.string	"Build cuda_13.0.r13.0/compiler.36424714_0"
        /*0030*/ 	.string	"-arch sm_100 -m 64 "



//--------------------- .note.nv.cuinfo           --------------------------
	.section	.note.nv.cuinfo,"",@"SHT_NOTE"
	.sectionflags	@"SHF_NOTE_NV_CUINFO"
        /*0018*/ 	.short	0x0002
        /*001a*/ 	.short	0x0064
        /*001c*/ 	.short	0x0082
	.zero		2


//--------------------- .nv.info                  --------------------------
	.section	.nv.info,"",@"SHT_CUDA_INFO"
	.align	4


	//----- nvinfo : EIATTR_REGCOUNT
	.align		4
        /*0000*/ 	.byte	0x04, 0x2f
        /*0002*/ 	.short	(.L_5 - .L_4)
	.align		4
.L_4:
        /*0004*/ 	.word	index@(_Z10gpu_matrixPiS_S_iii)
        /*0008*/ 	.word	0x00000020


	//----- nvinfo : EIATTR_FRAME_SIZE
	.align		4
.L_5:
        /*000c*/ 	.byte	0x04, 0x11
        /*000e*/ 	.short	(.L_7 - .L_6)
	.align		4
.L_6:
        /*0010*/ 	.word	index@(_Z10gpu_matrixPiS_S_iii)
        /*0014*/ 	.word	0x00000000


	//----- nvinfo : EIATTR_MIN_STACK_SIZE
	.align		4
.L_7:
        /*0018*/ 	.byte	0x04, 0x12
        /*001a*/ 	.short	(.L_9 - .L_8)
	.align		4
.L_8:
        /*001c*/ 	.word	index@(_Z10gpu_matrixPiS_S_iii)
        /*0020*/ 	.word	0x00000000
.L_9:


//--------------------- .nv.compat                --------------------------
	.section	.nv.compat,"",@"SHT_CUDA_COMPAT_INFO"
	.align	4
        /*0000*/ 	.byte	0x02, 0x09, 0x00, 0x00, 0x02, 0x02, 0x01, 0x00, 0x02, 0x05, 0x05, 0x00, 0x03, 0x07, 0x01, 0x01
        /*0010*/ 	.byte	0x02, 0x03, 0x00, 0x00, 0x02, 0x06, 0x01, 0x00, 0x04, 0x0b, 0x08, 0x00, 0x09, 0x00, 0x00, 0x00
        /*0020*/ 	.byte	0x00, 0x00, 0x00, 0x00


//--------------------- .nv.info._Z10gpu_matrixPiS_S_iii --------------------------
	.section	.nv.info._Z10gpu_matrixPiS_S_iii,"",@"SHT_CUDA_INFO"
	.sectionflags	@""
	.align	4


	//----- nvinfo : EIATTR_CUDA_API_VERSION
	.align		4
        /*0000*/ 	.byte	0x04, 0x37
        /*0002*/ 	.short	(.L_11 - .L_10)
.L_10:
        /*0004*/ 	.word	0x00000082


	//----- nvinfo : EIATTR_KPARAM_INFO
	.align		4
.L_11:
        /*0008*/ 	.byte	0x04, 0x17
        /*000a*/ 	.short	(.L_13 - .L_12)
.L_12:
        /*000c*/ 	.word	0x00000000
        /*0010*/ 	.short	0x0005
        /*0012*/ 	.short	0x0020
        /*0014*/ 	.byte	0x00, 0xf0, 0x11, 0x00


	//----- nvinfo : EIATTR_KPARAM_INFO
	.align		4
.L_13:
        /*0018*/ 	.byte	0x04, 0x17
        /*001a*/ 	.short	(.L_15 - .L_14)
.L_14:
        /*001c*/ 	.word	0x00000000
        /*0020*/ 	.short	0x0004
        /*0022*/ 	.short	0x001c
        /*0024*/ 	.byte	0x00, 0xf0, 0x11, 0x00


	//----- nvinfo : EIATTR_KPARAM_INFO
	.align		4
.L_15:
        /*0028*/ 	.byte	0x04, 0x17
        /*002a*/ 	.short	(.L_17 - .L_16)
.L_16:
        /*002c*/ 	.word	0x00000000
        /*0030*/ 	.short	0x0003
        /*0032*/ 	.short	0x0018
        /*0034*/ 	.byte	0x00, 0xf0, 0x11, 0x00


	//----- nvinfo : EIATTR_KPARAM_INFO
	.align		4
.L_17:
        /*0038*/ 	.byte	0x04, 0x17
        /*003a*/ 	.short	(.L_19 - .L_18)
.L_18:
        /*003c*/ 	.word	0x00000000
        /*0040*/ 	.short	0x0002
        /*0042*/ 	.short	0x0010
        /*0044*/ 	.byte	0x00, 0xf5, 0x21, 0x00


	//----- nvinfo : EIATTR_KPARAM_INFO
	.align		4
.L_19:
        /*0048*/ 	.byte	0x04, 0x17
        /*004a*/ 	.short	(.L_21 - .L_20)
.L_20:
        /*004c*/ 	.word	0x00000000
        /*0050*/ 	.short	0x0001
        /*0052*/ 	.short	0x0008
        /*0054*/ 	.byte	0x00, 0xf5, 0x21, 0x00


	//----- nvinfo : EIATTR_KPARAM_INFO
	.align		4
.L_21:
        /*0058*/ 	.byte	0x04, 0x17
        /*005a*/ 	.short	(.L_23 - .L_22)
.L_22:
        /*005c*/ 	.word	0x00000000
        /*0060*/ 	.short	0x0000
        /*0062*/ 	.short	0x0000
        /*0064*/ 	.byte	0x00, 0xf5, 0x21, 0x00


	//----- nvinfo : EIATTR_SPARSE_MMA_MASK
	.align		4
.L_23:
        /*0068*/ 	.byte	0x03, 0x50
        /*006a*/ 	.short	0x0000


	//----- nvinfo : EIATTR_MAXREG_COUNT
	.align		4
        /*006c*/ 	.byte	0x03, 0x1b
        /*006e*/ 	.short	0x00ff


	//----- nvinfo : EIATTR_NUM_BARRIERS
	.align		4
        /*0070*/ 	.byte	0x02, 0x4c
        /*0072*/ 	.byte	0x01
	.zero		1


	//----- nvinfo : EIATTR_MERCURY_ISA_VERSION
	.align		4
        /*0074*/ 	.byte	0x03, 0x5f
        /*0076*/ 	.short	0x0101


	//----- nvinfo : EIATTR_VRC_CTA_INIT_COUNT
	.align		4
        /*0078*/ 	.byte	0x02, 0x4a
	.zero		1
	.zero		1


	//----- nvinfo : EIATTR_EXIT_INSTR_OFFSETS
	.align		4
        /*007c*/ 	.byte	0x04, 0x1c
        /*007e*/ 	.short	(.L_25 - .L_24)


	//   ....[0]....
.L_24:
        /*0080*/ 	.word	0x00000610


	//   ....[1]....
        /*0084*/ 	.word	0x00000660


	//----- nvinfo : EIATTR_CBANK_PARAM_SIZE
	.align		4
.L_25:
        /*0088*/ 	.byte	0x03, 0x19
        /*008a*/ 	.short	0x0024


	//----- nvinfo : EIATTR_PARAM_CBANK
	.align		4
        /*008c*/ 	.byte	0x04, 0x0a
        /*008e*/ 	.short	(.L_27 - .L_26)
	.align		4
.L_26:
        /*0090*/ 	.word	index@(.nv.constant0._Z10gpu_matrixPiS_S_iii)
        /*0094*/ 	.short	0x0380
        /*0096*/ 	.short	0x0024


	//----- nvinfo : EIATTR_SW_WAR
	.align		4
.L_27:
        /*0098*/ 	.byte	0x04, 0x36
        /*009a*/ 	.short	(.L_29 - .L_28)
.L_28:
        /*009c*/ 	.word	0x00000008
.L_29:


//--------------------- .nv.callgraph             --------------------------
	.section	.nv.callgraph,"",@"SHT_CUDA_CALLGRAPH"
	.align	4
	.sectionentsize	8
	.align		4
        /*0000*/ 	.word	0x00000000
	.align		4
        /*0004*/ 	.word	0xffffffff
	.align		4
        /*0008*/ 	.word	0x00000000
	.align		4
        /*000c*/ 	.word	0xfffffffe
	.align		4
        /*0010*/ 	.word	0x00000000
	.align		4
        /*0014*/ 	.word	0xfffffffd
	.align		4
        /*0018*/ 	.word	0x00000000
	.align		4
        /*001c*/ 	.word	0xfffffffc


//--------------------- .nv.constant4             --------------------------
	.section	.nv.constant4,"a",@progbits
	.align	8
	.align		8
.nv.constant4:
        /*0000*/ 	.dword	a
	.align		8
        /*0008*/ 	.dword	b
	.align		8
        /*0010*/ 	.dword	c_gpu
	.align		8
        /*0018*/ 	.dword	c_cpu


//--------------------- .text._Z10gpu_matrixPiS_S_iii --------------------------
	.section	.text._Z10gpu_matrixPiS_S_iii,"ax",@progbits
	.align	128
        .global         _Z10gpu_matrixPiS_S_iii
        .type           _Z10gpu_matrixPiS_S_iii,@function
        .size           _Z10gpu_matrixPiS_S_iii,(.L_x_3 - _Z10gpu_matrixPiS_S_iii)
        .other          _Z10gpu_matrixPiS_S_iii,@"STO_CUDA_ENTRY STV_DEFAULT"
_Z10gpu_matrixPiS_S_iii:
.text._Z10gpu_matrixPiS_S_iii:
[----:B------:R-:W-:Y:S01]  /*0000*/  LDC R1, c[0x0][0x37c] ;  /* 0x0000df00ff017b82 */ /* 0x000fe20000000800 */
[----:B------:R-:W0:Y:S01]  /*0010*/  S2R R17, SR_TID.X ;  /* 0x0000000000117919 */ /* 0x000e220000002100 */
[----:B------:R-:W1:Y:S06]  /*0020*/  LDCU UR10, c[0x0][0x39c] ;  /* 0x00007380ff0a77ac */ /* 0x000e6c0008000800 */
[----:B------:R-:W0:Y:S01]  /*0030*/  LDC R13, c[0x0][0x360] ;  /* 0x0000d800ff0d7b82 */ /* 0x000e220000000800 */
[----:B------:R-:W-:Y:S01]  /*0040*/  HFMA2 R23, -RZ, RZ, 0, 0 ;  /* 0x00000000ff177431 */ /* 0x000fe200000001ff */
[----:B------:R-:W2:Y:S01]  /*0050*/  S2R R0, SR_TID.Y ;  /* 0x0000000000007919 */ /* 0x000ea20000002200 */
[----:B------:R-:W3:Y:S05]  /*0060*/  LDCU.64 UR8, c[0x0][0x358] ;  /* 0x00006b00ff0877ac */ /* 0x000eea0008000a00 */
[----:B------:R-:W0:Y:S08]  /*0070*/  S2UR UR4, SR_CTAID.X ;  /* 0x00000000000479c3 */ /* 0x000e300000002500 */
[----:B------:R-:W2:Y:S01]  /*0080*/  S2UR UR5, SR_CTAID.Y ;  /* 0x00000000000579c3 */ /* 0x000ea20000002600 */
[----:B-1----:R-:W-:-:S07]  /*0090*/  UISETP.GE.AND UP0, UPT, UR10, -0xf, UPT ;  /* 0xfffffff10a00788c */ /* 0x002fce000bf06270 */
[----:B------:R-:W2:Y:S01]  /*00a0*/  LDC R12, c[0x0][0x364] ;  /* 0x0000d900ff0c7b82 */ /* 0x000ea20000000800 */
[----:B0-----:R-:W-:Y:S02]  /*00b0*/  IMAD R13, R13, UR4, R17 ;  /* 0x000000040d0d7c24 */ /* 0x001fe4000f8e0211 */
[----:B--2---:R-:W-:Y:S01]  /*00c0*/  IMAD R12, R12, UR5, R0 ;  /* 0x000000050c0c7c24 */ /* 0x004fe2000f8e0200 */
[----:B---3--:R-:W-:Y:S06]  /*00d0*/  BRA.U !UP0, `(.L_x_0) ;  /* 0x00000005083c7547 */ /* 0x008fec000b800000 */
[----:B------:R-:W0:Y:S01]  /*00e0*/  S2UR UR7, SR_CgaCtaId ;  /* 0x00000000000779c3 */ /* 0x000e220000008800 */
[----:B------:R-:W1:Y:S01]  /*00f0*/  LDCU UR12, c[0x0][0x398] ;  /* 0x00007300ff0c77ac */ /* 0x000e620008000800 */
[----:B------:R-:W-:Y:S01]  /*0100*/  MOV R23, RZ ;  /* 0x000000ff00177202 */ /* 0x000fe20000000f00 */
[----:B------:R-:W-:Y:S01]  /*0110*/  IMAD R15, R12, UR10, R17 ;  /* 0x0000000a0c0f7c24 */ /* 0x000fe2000f8e0211 */
[----:B------:R-:W2:Y:S04]  /*0120*/  LDCU UR11, c[0x0][0x3a0] ;  /* 0x00007400ff0b77ac */ /* 0x000ea80008000800 */
[----:B------:R-:W3:Y:S01]  /*0130*/  LDC R14, c[0x0][0x3a0] ;  /* 0x0000e800ff0e7b82 */ /* 0x000ee20000000800 */
[----:B------:R-:W-:Y:S01]  /*0140*/  UMOV UR5, 0x400 ;  /* 0x0000040000057882 */ /* 0x000fe20000000000 */
[----:B------:R-:W-:-:S02]  /*0150*/  USHF.R.S32.HI UR4, URZ, 0x1f, UR10 ;  /* 0x0000001fff047899 */ /* 0x000fc4000801140a */
[----:B------:R-:W-:Y:S02]  /*0160*/  UIADD3 UR6, UPT, UPT, UR5, 0x400, URZ ;  /* 0x0000040005067890 */ /* 0x000fe4000fffe0ff */
[----:B------:R-:W-:Y:S02]  /*0170*/  ULEA.HI UR4, UR4, UR10, URZ, 0x4 ;  /* 0x0000000a04047291 */ /* 0x000fe4000f8f20ff */
[----:B------:R-:W4:Y:S01]  /*0180*/  LDC.64 R2, c[0x0][0x380] ;  /* 0x0000e000ff027b82 */ /* 0x000f220000000a00 */
[----:B------:R-:W3:Y:S01]  /*0190*/  LDCU UR13, c[0x0][0x39c] ;  /* 0x00007380ff0d77ac */ /* 0x000ee20008000800 */
[----:B-1----:R-:W-:Y:S01]  /*01a0*/  ISETP.GE.AND P1, PT, R12, UR12, PT ;  /* 0x0000000c0c007c0c */ /* 0x002fe2000bf26270 */
[----:B------:R-:W-:Y:S01]  /*01b0*/  USHF.R.S32.HI UR4, URZ, 0x4, UR4 ;  /* 0x00000004ff047899 */ /* 0x000fe20008011404 */
[----:B--2---:R-:W-:Y:S01]  /*01c0*/  IMAD R21, R0, UR11, R13 ;  /* 0x0000000b00157c24 */ /* 0x004fe2000f8e020d */
[----:B0-----:R-:W-:Y:S02]  /*01d0*/  ULEA UR5, UR7, UR5, 0x18 ;  /* 0x0000000507057291 */ /* 0x001fe4000f8ec0ff */
[----:B------:R-:W-:-:S02]  /*01e0*/  ULEA UR6, UR7, UR6, 0x18 ;  /* 0x0000000607067291 */ /* 0x000fc4000f8ec0ff */
[----:B------:R-:W-:Y:S02]  /*01f0*/  UIADD3 UR4, UPT, UPT, -UR4, URZ, URZ ;  /* 0x000000ff04047290 */ /* 0x000fe4000fffe1ff */
[C---:B------:R-:W-:Y:S02]  /*0200*/  LEA R16, R0.reuse, UR5, 0x6 ;  /* 0x0000000500107c11 */ /* 0x040fe4000f8e30ff */
[C---:B------:R-:W-:Y:S02]  /*0210*/  LEA R19, R17.reuse, UR6, 0x2 ;  /* 0x0000000611137c11 */ /* 0x040fe4000f8e10ff */
[----:B------:R-:W-:Y:S02]  /*0220*/  LEA R20, R17, R16, 0x2 ;  /* 0x0000001011147211 */ /* 0x000fe400078e10ff */
[----:B------:R-:W-:-:S07]  /*0230*/  LEA R18, R0, R19, 0x6 ;  /* 0x0000001300127211 */ /* 0x000fce00078e30ff */
.L_x_1:
[----:B---3--:R-:W-:Y:S01]  /*0240*/  ISETP.GE.AND P0, PT, R0, UR13, PT ;  /* 0x0000000d00007c0c */ /* 0x008fe2000bf06270 */
[----:B------:R-:W-:Y:S01]  /*0250*/  HFMA2 R29, -RZ, RZ, 0, 0 ;  /* 0x00000000ff1d7431 */ /* 0x000fe200000001ff */
[----:B------:R-:W-:Y:S01]  /*0260*/  ISETP.GE.OR P2, PT, R17, UR13, P1 ;  /* 0x0000000d11007c0c */ /* 0x000fe20008f46670 */
[----:B----4-:R-:W-:Y:S01]  /*0270*/  IMAD.WIDE R4, R15, 0x4, R2 ;  /* 0x000000040f047825 */ /* 0x010fe200078e0202 */
[----:B------:R-:W-:Y:S02]  /*0280*/  ISETP.GE.OR P0, PT, R13, R14, P0 ;  /* 0x0000000e0d00720c */ /* 0x000fe40000706670 */
[----:B------:R-:W-:-:S09]  /*0290*/  MOV R27, RZ ;  /* 0x000000ff001b7202 */ /* 0x000fd20000000f00 */
[----:B------:R-:W2:Y:S02]  /*02a0*/  @!P2 LDG.E R27, desc[UR8][R4.64] ;  /* 0x00000008041ba981 */ /* 0x000ea4000c1e1900 */
[----:B------:R-:W0:Y:S02]  /*02b0*/  @!P0 LDC.64 R6, c[0x0][0x388] ;  /* 0x0000e200ff068b82 */ /* 0x000e240000000a00 */
[----:B0-----:R-:W-:-:S05]  /*02c0*/  @!P0 IMAD.WIDE R6, R21, 0x4, R6 ;  /* 0x0000000415068825 */ /* 0x001fca00078e0206 */
[----:B------:R-:W3:Y:S01]  /*02d0*/  @!P0 LDG.E R29, desc[UR8][R6.64] ;  /* 0x00000008061d8981 */ /* 0x000ee2000c1e1900 */
[----:B------:R-:W-:-:S04]  /*02e0*/  UIADD3 UR4, UPT, UPT, UR4, 0x1, URZ ;  /* 0x0000000104047890 */ /* 0x000fc8000fffe0ff */
[----:B------:R-:W-:Y:S01]  /*02f0*/  UISETP.NE.AND UP0, UPT, UR4, 0x1, UPT ;  /* 0x000000010400788c */ /* 0x000fe2000bf05270 */
[----:B------:R-:W-:Y:S02]  /*0300*/  IADD3 R0, PT, PT, R0, 0x10, RZ ;  /* 0x0000001000007810 */ /* 0x000fe40007ffe0ff */
[----:B------:R-:W-:Y:S02]  /*0310*/  IADD3 R17, PT, PT, R17, 0x10, RZ ;  /* 0x0000001011117810 */ /* 0x000fe40007ffe0ff */
[----:B------:R-:W-:Y:S02]  /*0320*/  IADD3 R15, PT, PT, R15, 0x10, RZ ;  /* 0x000000100f0f7810 */ /* 0x000fe40007ffe0ff */
[----:B------:R-:W-:Y:S01]  /*0330*/  LEA R21, R14, R21, 0x4 ;  /* 0x000000150e157211 */ /* 0x000fe200078e20ff */
[----:B--2---:R-:W-:Y:S04]  /*0340*/  STS [R20], R27 ;  /* 0x0000001b14007388 */ /* 0x004fe80000000800 */
[----:B---3--:R-:W-:Y:S01]  /*0350*/  STS [R18], R29 ;  /* 0x0000001d12007388 */ /* 0x008fe20000000800 */
[----:B------:R-:W-:Y:S06]  /*0360*/  BAR.SYNC.DEFER_BLOCKING 0x0 ;  /* 0x0000000000007b1d */ /* 0x000fec0000010000 */
[----:B------:R-:W-:Y:S04]  /*0370*/  LDS R22, [R19] ;  /* 0x0000000013167984 */ /* 0x000fe80000000800 */
[----:B------:R-:W0:Y:S04]  /*0380*/  LDS.128 R8, [R16] ;  /* 0x0000000010087984 */ /* 0x000e280000000c00 */
[----:B------:R-:W1:Y:S04]  /*0390*/  LDS R26, [R19+0x40] ;  /* 0x00004000131a7984 */ /* 0x000e680000000800 */
[----:B------:R-:W2:Y:S04]  /*03a0*/  LDS R25, [R19+0x80] ;  /* 0x0000800013197984 */ /* 0x000ea80000000800 */
[----:B------:R-:W3:Y:S04]  /*03b0*/  LDS R24, [R19+0xc0] ;  /* 0x0000c00013187984 */ /* 0x000ee80000000800 */
[----:B------:R-:W-:Y:S04]  /*03c0*/  LDS.128 R4, [R16+0x10] ;  /* 0x0000100010047984 */ /* 0x000fe80000000c00 */
[----:B------:R-:W-:Y:S01]  /*03d0*/  LDS R27, [R19+0x200] ;  /* 0x00020000131b7984 */ /* 0x000fe20000000800 */
[----:B0-----:R-:W-:-:S03]  /*03e0*/  IMAD R8, R8, R22, R23 ;  /* 0x0000001608087224 */ /* 0x001fc600078e0217 */
[----:B------:R-:W0:Y:S01]  /*03f0*/  LDS R23, [R19+0x100] ;  /* 0x0001000013177984 */ /* 0x000e220000000800 */
[----:B-1----:R-:W-:-:S03]  /*0400*/  IMAD R8, R26, R9, R8 ;  /* 0x000000091a087224 */ /* 0x002fc600078e0208 */
[----:B------:R-:W1:Y:S01]  /*0410*/  LDS R22, [R19+0x140] ;  /* 0x0001400013167984 */ /* 0x000e620000000800 */
[----:B--2---:R-:W-:-:S03]  /*0420*/  IMAD R8, R25, R10, R8 ;  /* 0x0000000a19087224 */ /* 0x004fc600078e0208 */
[----:B------:R-:W2:Y:S01]  /*0430*/  LDS R25, [R19+0x180] ;  /* 0x0001800013197984 */ /* 0x000ea20000000800 */
[----:B---3--:R-:W-:-:S03]  /*0440*/  IMAD R8, R24, R11, R8 ;  /* 0x0000000b18087224 */ /* 0x008fc600078e0208 */
[----:B------:R-:W3:Y:S04]  /*0450*/  LDS R26, [R19+0x1c0] ;  /* 0x0001c000131a7984 */ /* 0x000ee80000000800 */
[----:B------:R-:W-:Y:S01]  /*0460*/  LDS R24, [R19+0x240] ;  /* 0x0002400013187984 */ /* 0x000fe20000000800 */
[----:B0-----:R-:W-:-:S03]  /*0470*/  IMAD R4, R4, R23, R8 ;  /* 0x0000001704047224 */ /* 0x001fc600078e0208 */
[----:B------:R-:W0:Y:S01]  /*0480*/  LDS.128 R8, [R16+0x20] ;  /* 0x0000200010087984 */ /* 0x000e220000000c00 */
[----:B-1----:R-:W-:-:S03]  /*0490*/  IMAD R4, R22, R5, R4 ;  /* 0x0000000516047224 */ /* 0x002fc600078e0204 */
[----:B------:R-:W1:Y:S01]  /*04a0*/  LDS R23, [R19+0x280] ;  /* 0x0002800013177984 */ /* 0x000e620000000800 */
[----:B--2---:R-:W-:-:S03]  /*04b0*/  IMAD R4, R25, R6, R4 ;  /* 0x0000000619047224 */ /* 0x004fc600078e0204 */
[----:B------:R-:W2:Y:S01]  /*04c0*/  LDS R22, [R19+0x2c0] ;  /* 0x0002c00013167984 */ /* 0x000ea20000000800 */
[----:B---3--:R-:W-:-:S03]  /*04d0*/  IMAD R4, R26, R7, R4 ;  /* 0x000000071a047224 */ /* 0x008fc600078e0204 */
[----:B------:R-:W-:Y:S04]  /*04e0*/  LDS R25, [R19+0x300] ;  /* 0x0003000013197984 */ /* 0x000fe80000000800 */
[----:B------:R-:W-:Y:S01]  /*04f0*/  LDS R26, [R19+0x340] ;  /* 0x00034000131a7984 */ /* 0x000fe20000000800 */
[----:B0-----:R-:W-:-:S03]  /*0500*/  IMAD R8, R8, R27, R4 ;  /* 0x0000001b08087224 */ /* 0x001fc600078e0204 */
[----:B------:R-:W0:Y:S01]  /*0510*/  LDS.128 R4, [R16+0x30] ;  /* 0x0000300010047984 */ /* 0x000e220000000c00 */
[----:B------:R-:W-:-:S03]  /*0520*/  IMAD R24, R24, R9, R8 ;  /* 0x0000000918187224 */ /* 0x000fc600078e0208 */
[----:B------:R-:W3:Y:S04]  /*0530*/  LDS R9, [R19+0x380] ;  /* 0x0003800013097984 */ /* 0x000ee80000000800 */
[----:B------:R-:W4:Y:S01]  /*0540*/  LDS R8, [R19+0x3c0] ;  /* 0x0003c00013087984 */ /* 0x000f220000000800 */
[----:B-1----:R-:W-:-:S04]  /*0550*/  IMAD R10, R23, R10, R24 ;  /* 0x0000000a170a7224 */ /* 0x002fc800078e0218 */
[----:B--2---:R-:W-:-:S04]  /*0560*/  IMAD R10, R22, R11, R10 ;  /* 0x0000000b160a7224 */ /* 0x004fc800078e020a */
[----:B0-----:R-:W-:-:S04]  /*0570*/  IMAD R4, R4, R25, R10 ;  /* 0x0000001904047224 */ /* 0x001fc800078e020a */
[----:B------:R-:W-:-:S04]  /*0580*/  IMAD R4, R26, R5, R4 ;  /* 0x000000051a047224 */ /* 0x000fc800078e0204 */
[----:B---3--:R-:W-:-:S04]  /*0590*/  IMAD R4, R9, R6, R4 ;  /* 0x0000000609047224 */ /* 0x008fc800078e0204 */
[----:B----4-:R-:W-:Y:S01]  /*05a0*/  IMAD R23, R8, R7, R4 ;  /* 0x0000000708177224 */ /* 0x010fe200078e0204 */
[----:B------:R-:W-:Y:S06]  /*05b0*/  BAR.SYNC.DEFER_BLOCKING 0x0 ;  /* 0x0000000000007b1d */ /* 0x000fec0000010000 */
[----:B------:R-:W-:Y:S05]  /*05c0*/  BRA.U UP0, `(.L_x_1) ;  /* 0xfffffffd001c7547 */ /* 0x000fea000b83ffff */
.L_x_0:
[----:B------:R-:W0:Y:S01]  /*05d0*/  LDCU UR4, c[0x0][0x398] ;  /* 0x00007300ff0477ac */ /* 0x000e220008000800 */
[----:B------:R-:W1:Y:S01]  /*05e0*/  LDCU UR5, c[0x0][0x3a0] ;  /* 0x00007400ff0577ac */ /* 0x000e620008000800 */
[----:B0-----:R-:W-:-:S04]  /*05f0*/  ISETP.GE.AND P0, PT, R12, UR4, PT ;  /* 0x000000040c007c0c */ /* 0x001fc8000bf06270 */
[----:B-1----:R-:W-:-:S13]  /*0600*/  ISETP.GE.OR P0, PT, R13, UR5, P0 ;  /* 0x000000050d007c0c */ /* 0x002fda0008706670 */
[----:B------:R-:W-:Y:S05]  /*0610*/  @P0 EXIT ;  /* 0x000000000000094d */ /* 0x000fea0003800000 */
[----:B------:R-:W0:Y:S01]  /*0620*/  LDC.64 R2, c[0x0][0x390] ;  /* 0x0000e400ff027b82 */ /* 0x000e220000000a00 */
[----:B------:R-:W-:-:S04]  /*0630*/  IMAD R13, R12, UR5, R13 ;  /* 0x000000050c0d7c24 */ /* 0x000fc8000f8e020d */
[----:B0-----:R-:W-:-:S05]  /*0640*/  IMAD.WIDE R2, R13, 0x4, R2 ;  /* 0x000000040d027825 */ /* 0x001fca00078e0202 */
[----:B------:R-:W-:Y:S01]  /*0650*/  STG.E desc[UR8][R2.64], R23 ;  /* 0x0000001702007986 */ /* 0x000fe2000c101908 */
[----:B------:R-:W-:Y:S05]  /*0660*/  EXIT ;  /* 0x000000000000794d */ /* 0x000fea0003800000 */
.L_x_2:
[----:B------:R-:W-:-:S00]  /*0670*/  BRA `(.L_x_2) ;  /* 0xfffffffc00fc7947 */ /* 0x000fc0000383ffff */
[----:B------:R-:W-:-:S00]  /*0680*/  NOP ;  /* 0x0000000000007918 */ /* 0x000fc00000000000 */
[----:B------:R-:W-:-:S00]  /*0690*/  NOP ;  /* 0x0000000000007918 */ /* 0x000fc00000000000 */
[----:B------:R-:W-:-:S00]  /*06a0*/  NOP ;  /* 0x0000000000007918 */ /* 0x000fc00000000000 */
[----:B------:R-:W-:-:S00]  /*06b0*/  NOP ;  /* 0x0000000000007918 */ /* 0x000fc00000000000 */
[----:B------:R-:W-:-:S00]  /*06c0*/  NOP ;  /* 0x0000000000007918 */ /* 0x000fc00000000000 */
[----:B------:R-:W-:-:S00]  /*06d0*/  NOP ;  /* 0x0000000000007918 */ /* 0x000fc00000000000 */
[----:B------:R-:W-:-:S00]  /*06e0*/  NOP ;  /* 0x0000000000007918 */ /* 0x000fc00000000000 */
[----:B------:R-:W-:-:S00]  /*06f0*/  NOP ;  /* 0x0000000000007918 */ /* 0x000fc00000000000 */
.L_x_3:


//--------------------- .nv.shared._Z10gpu_matrixPiS_S_iii --------------------------
	.section	.nv.shared._Z10gpu_matrixPiS_S_iii,"aw",@nobits
	.sectionflags	@""
	.align	4
.nv.shared._Z10gpu_matrixPiS_S_iii:
	.zero		3072


//--------------------- .nv.shared.reserved.0     --------------------------
	.section	.nv.shared.reserved.0,"aw",@nobits
	.weak		__nv_reservedSMEM_offset_0_alias
	.size		__nv_reservedSMEM_offset_0_alias, 0, 64
	.other		__nv_reservedSMEM_offset_0_alias,@"STO_CUDA_RESERVED_SHARED STV_DEFAULT"
__nv_reservedSMEM_offset_0_alias:
	.zero		0
	.zero		64


//--------------------- .nv.global                --------------------------
	.section	.nv.global,"aw",@nobits
	.align	4
.nv.global:
	.type		a,@object
	.size		a,(b - a)
	.other		a,@"STV_DEFAULT STO_CUDA_MANAGED"
a:
	.zero		2000000
	.type		b,@object
	.size		b,(c_gpu - b)
	.other		b,@"STV_DEFAULT STO_CUDA_MANAGED"
b:
	.zero		2000000
	.type		c_gpu,@object
	.size		c_gpu,(c_cpu - c_gpu)
	.other		c_gpu,@"STV_DEFAULT STO_CUDA_MANAGED"
c_gpu:
	.zero		4000000
	.type		c_cpu,@object
	.size		c_cpu,(.L_3 - c_cpu)
	.other		c_cpu,@"STV_DEFAULT STO_CUDA_MANAGED"
c_cpu:
	.zero		4000000
.L_3:


//--------------------- .nv.constant0._Z10gpu_matrixPiS_S_iii --------------------------
	.section	.nv.constant0._Z10gpu_matrixPiS_S_iii,"a",@progbits
	.sectionflags	@""
	.align	4
.nv.constant0._Z10gpu_matrixPiS_S_iii:
	.zero		932


//--------------------- SYMBOLS --------------------------

	.type		.nv.reservedSmem.offset0,@object
	.size		.nv.reservedSmem.offset0,0x4
	.type		.nv.reservedSmem.cap,@object
	.size		.nv.reservedSmem.cap,0x4
